//
// Generated by NVIDIA NVVM Compiler
//
// Compiler Build ID: CL-36424714
// Cuda compilation tools, release 13.0, V13.0.88
// Based on NVVM 20.0.0
//

.version 9.0
.target sm_100
.address_size 64

	// .globl	_Z9addKernelPiS_i

.visible .entry _Z9addKernelPiS_i(
	.param .u64 .ptr .align 1 _Z9addKernelPiS_i_param_0,
	.param .u64 .ptr .align 1 _Z9addKernelPiS_i_param_1,
	.param .u32 _Z9addKernelPiS_i_param_2
)
{
	.reg .pred 	%p<2>;
	.reg .b32 	%r<9>;
	.reg .b64 	%rd<8>;

	ld.param.u64 	%rd1, [_Z9addKernelPiS_i_param_0];
	ld.param.u64 	%rd2, [_Z9addKernelPiS_i_param_1];
	ld.param.u32 	%r2, [_Z9addKernelPiS_i_param_2];
	mov.u32 	%r3, %ctaid.x;
	mov.u32 	%r4, %ntid.x;
	mov.u32 	%r5, %tid.x;
	mad.lo.s32 	%r1, %r3, %r4, %r5;
	setp.ge.s32 	%p1, %r1, %r2;
	@%p1 bra 	$L__BB0_2;
	cvta.to.global.u64 	%rd3, %rd2;
	cvta.to.global.u64 	%rd4, %rd1;
	mul.wide.s32 	%rd5, %r1, 4;
	add.s64 	%rd6, %rd3, %rd5;
	ld.global.u32 	%r6, [%rd6];
	add.s64 	%rd7, %rd4, %rd5;
	ld.global.u32 	%r7, [%rd7];
	add.s32 	%r8, %r7, %r6;
	st.global.u32 	[%rd7], %r8;
$L__BB0_2:
	ret;

}


// ===== COMPILED SASS (sm_100) =====

	.target	sm_100

	.elftype	@"ET_EXEC"


//--------------------- .note.nv.tkinfo           --------------------------
	.section	.note.nv.tkinfo,"",@"SHT_NOTE"
	.sectionflags	@"SHF_NOTE_NV_TKINFO"
	.tkinfo
        /*0018*/ 	.word	0x00000002
        /*0030*/ 	.string	""
        /*0030*/ 	.string	"ptxas"
        /*0030*/ 	.string	"Cuda compilation tools, release 13.0, V13.0.88"
        /*0030*/ 	.string	"Build cuda_13.0.r13.0/compiler.36424714_0"
        /*0030*/ 	.string	"-arch sm_100 -m 64 "



//--------------------- .note.nv.cuinfo           --------------------------
	.section	.note.nv.cuinfo,"",@"SHT_NOTE"
	.sectionflags	@"SHF_NOTE_NV_CUINFO"
        /*0018*/ 	.short	0x0002
        /*001a*/ 	.short	0x0064
        /*001c*/ 	.short	0x0082
	.zero		2


//--------------------- .nv.info                  --------------------------
	.section	.nv.info,"",@"SHT_CUDA_INFO"
	.align	4


	//----- nvinfo : EIATTR_REGCOUNT
	.align		4
        /*0000*/ 	.byte	0x04, 0x2f
        /*0002*/ 	.short	(.L_1 - .L_0)
	.align		4
.L_0:
        /*0004*/ 	.word	index@(_Z9addKernelPiS_i)
        /*0008*/ 	.word	0x0000000a


	//----- nvinfo : EIATTR_FRAME_SIZE
	.align		4
.L_1:
        /*000c*/ 	.byte	0x04, 0x11
        /*000e*/ 	.short	(.L_3 - .L_2)
	.align		4
.L_2:
        /*0010*/ 	.word	index@(_Z9addKernelPiS_i)
        /*0014*/ 	.word	0x00000000


	//----- nvinfo : EIATTR_MIN_STACK_SIZE
	.align		4
.L_3:
        /*0018*/ 	.byte	0x04, 0x12
        /*001a*/ 	.short	(.L_5 - .L_4)
	.align		4
.L_4:
        /*001c*/ 	.word	index@(_Z9addKernelPiS_i)
        /*0020*/ 	.word	0x00000000
.L_5:


//--------------------- .nv.compat                --------------------------
	.section	.nv.compat,"",@"SHT_CUDA_COMPAT_INFO"
	.align	4
        /*0000*/ 	.byte	0x02, 0x09, 0x00, 0x00, 0x02, 0x02, 0x01, 0x00, 0x02, 0x05, 0x05, 0x00, 0x03, 0x07, 0x01, 0x01
        /*0010*/ 	.byte	0x02, 0x03, 0x00, 0x00, 0x02, 0x06, 0x01, 0x00, 0x04, 0x0b, 0x08, 0x00, 0x09, 0x00, 0x00, 0x00
        /*0020*/ 	.byte	0x00, 0x00, 0x00, 0x00


//--------------------- .nv.info._Z9addKernelPiS_i --------------------------
	.section	.nv.info._Z9addKernelPiS_i,"",@"SHT_CUDA_INFO"
	.sectionflags	@""
	.align	4


	//----- nvinfo : EIATTR_CUDA_API_VERSION
	.align		4
        /*0000*/ 	.byte	0x04, 0x37
        /*0002*/ 	.short	(.L_7 - .L_6)
.L_6:
        /*0004*/ 	.word	0x00000082


	//----- nvinfo : EIATTR_KPARAM_INFO
	.align		4
.L_7:
        /*0008*/ 	.byte	0x04, 0x17
        /*000a*/ 	.short	(.L_9 - .L_8)
.L_8:
        /*000c*/ 	.word	0x00000000
        /*0010*/ 	.short	0x0002
        /*0012*/ 	.short	0x0010
        /*0014*/ 	.byte	0x00, 0xf0, 0x11, 0x00


	//----- nvinfo : EIATTR_KPARAM_INFO
	.align		4
.L_9:
        /*0018*/ 	.byte	0x04, 0x17
        /*001a*/ 	.short	(.L_11 - .L_10)
.L_10:
        /*001c*/ 	.word	0x00000000
        /*0020*/ 	.short	0x0001
        /*0022*/ 	.short	0x0008
        /*0024*/ 	.byte	0x00, 0xf5, 0x21, 0x00


	//----- nvinfo : EIATTR_KPARAM_INFO
	.align		4
.L_11:
        /*0028*/ 	.byte	0x04, 0x17
        /*002a*/ 	.short	(.L_13 - .L_12)
.L_12:
        /*002c*/ 	.word	0x00000000
        /*0030*/ 	.short	0x0000
        /*0032*/ 	.short	0x0000
        /*0034*/ 	.byte	0x00, 0xf5, 0x21, 0x00


	//----- nvinfo : EIATTR_SPARSE_MMA_MASK
	.align		4
.L_13:
        /*0038*/ 	.byte	0x03, 0x50
        /*003a*/ 	.short	0x0000


	//----- nvinfo : EIATTR_MAXREG_COUNT
	.align		4
        /*003c*/ 	.byte	0x03, 0x1b
        /*003e*/ 	.short	0x00ff


	//----- nvinfo : EIATTR_MERCURY_ISA_VERSION
	.align		4
        /*0040*/ 	.byte	0x03, 0x5f
        /*0042*/ 	.short	0x0101


	//----- nvinfo : EIATTR_VRC_CTA_INIT_COUNT
	.align		4
        /*0044*/ 	.byte	0x02, 0x4a
	.zero		1
	.zero		1


	//----- nvinfo : EIATTR_EXIT_INSTR_OFFSETS
	.align		4
        /*0048*/ 	.byte	0x04, 0x1c
        /*004a*/ 	.short	(.L_15 - .L_14)


	//   ....[0]....
.L_14:
        /*004c*/ 	.word	0x00000070


	//   ....[1]....
        /*0050*/ 	.word	0x00000110


	//----- nvinfo : EIATTR_CBANK_PARAM_SIZE
	.align		4
.L_15:
        /*0054*/ 	.byte	0x03, 0x19
        /*0056*/ 	.short	0x0014


	//----- nvinfo : EIATTR_PARAM_CBANK
	.align		4
        /*0058*/ 	.byte	0x04, 0x0a
        /*005a*/ 	.short	(.L_17 - .L_16)
	.align		4
.L_16:
        /*005c*/ 	.word	index@(.nv.constant0._Z9addKernelPiS_i)
        /*0060*/ 	.short	0x0380
        /*0062*/ 	.short	0x0014


	//----- nvinfo : EIATTR_SW_WAR
	.align		4
.L_17:
        /*0064*/ 	.byte	0x04, 0x36
        /*0066*/ 	.short	(.L_19 - .L_18)
.L_18:
        /*0068*/ 	.word	0x00000008
.L_19:


//--------------------- .nv.callgraph             --------------------------
	.section	.nv.callgraph,"",@"SHT_CUDA_CALLGRAPH"
	.align	4
	.sectionentsize	8
	.align		4
        /*0000*/ 	.word	0x00000000
	.align		4
        /*0004*/ 	.word	0xffffffff
	.align		4
        /*0008*/ 	.word	0x00000000
	.align		4
        /*000c*/ 	.word	0xfffffffe
	.align		4
        /*0010*/ 	.word	0x00000000
	.align		4
        /*0014*/ 	.word	0xfffffffd
	.align		4
        /*0018*/ 	.word	0x00000000
	.align		4
        /*001c*/ 	.word	0xfffffffc


//--------------------- .text._Z9addKernelPiS_i   --------------------------
	.section	.text._Z9addKernelPiS_i,"ax",@progbits
	.align	128
        .global         _Z9addKernelPiS_i
        .type           _Z9addKernelPiS_i,@function
        .size           _Z9addKernelPiS_i,(.L_x_1 - _Z9addKernelPiS_i)
        .other          _Z9addKernelPiS_i,@"STO_CUDA_ENTRY STV_DEFAULT"
_Z9addKernelPiS_i:
.text._Z9addKernelPiS_i:
[----:B------:R-:W-:Y:S01]  /*0000*/  LDC R1, c[0x0][0x37c] ;  /* 0x0000df00ff017b82 */ /* 0x000fe20000000800 */
[----:B------:R-:W0:Y:S07]  /*0010*/  S2R R0, SR_TID.X ;  /* 0x0000000000007919 */ /* 0x000e2e0000002100 */
[----:B------:R-:W0:Y:S01]  /*0020*/  S2UR UR4, SR_CTAID.X ;  /* 0x00000000000479c3 */ /* 0x000e220000002500 */
[----:B------:R-:W1:Y:S07]  /*0030*/  LDCU UR5, c[0x0][0x390] ;  /* 0x00007200ff0577ac */ /* 0x000e6e0008000800 */
[----:B------:R-:W0:Y:S02]  /*0040*/  LDC R7, c[0x0][0x360] ;  /* 0x0000d800ff077b82 */ /* 0x000e240000000800 */
[----:B0-----:R-:W-:-:S05]  /*0050*/  IMAD R7, R7, UR4, R0 ;  /* 0x0000000407077c24 */ /* 0x001fca000f8e0200 */
[----:B-1----:R-:W-:-:S13]  /*0060*/  ISETP.GE.AND P0, PT, R7, UR5, PT ;  /* 0x0000000507007c0c */ /* 0x002fda000bf06270 */
[----:B------:R-:W-:Y:S05]  /*0070*/  @P0 EXIT ;  /* 0x000000000000094d */ /* 0x000fea0003800000 */
[----:B------:R-:W0:Y:S01]  /*0080*/  LDC.64 R2, c[0x0][0x388] ;  /* 0x0000e200ff027b82 */ /* 0x000e220000000a00 */
[----:B------:R-:W1:Y:S07]  /*0090*/  LDCU.64 UR4, c[0x0][0x358] ;  /* 0x00006b00ff0477ac */ /* 0x000e6e0008000a00 */
[----:B------:R-:W2:Y:S01]  /*00a0*/  LDC.64 R4, c[0x0][0x380] ;  /* 0x0000e000ff047b82 */ /* 0x000ea20000000a00 */
[----:B0-----:R-:W-:-:S06]  /*00b0*/  IMAD.WIDE R2, R7, 0x4, R2 ;  /* 0x0000000407027825 */ /* 0x001fcc00078e0202 */
[----:B-1----:R-:W3:Y:S01]  /*00c0*/  LDG.E R2, desc[UR4][R2.64] ;  /* 0x0000000402027981 */ /* 0x002ee2000c1e1900 */
[----:B--2---:R-:W-:-:S05]  /*00d0*/  IMAD.WIDE R4, R7, 0x4, R4 ;  /* 0x0000000407047825 */ /* 0x004fca00078e0204 */
[----:B------:R-:W3:Y:S02]  /*00e0*/  LDG.E R7, desc[UR4][R4.64] ;  /* 0x0000000404077981 */ /* 0x000ee4000c1e1900 */
[----:B---3--:R-:W-:-:S05]  /*00f0*/  IADD3 R7, PT, PT, R2, R7, RZ ;  /* 0x0000000702077210 */ /* 0x008fca0007ffe0ff */
[----:B------:R-:W-:Y:S01]  /*0100*/  STG.E desc[UR4][R4.64], R7 ;  /* 0x0000000704007986 */ /* 0x000fe2000c101904 */
[----:B------:R-:W-:Y:S05]  /*0110*/  EXIT ;  /* 0x000000000000794d */ /* 0x000fea0003800000 */
.L_x_0:
[----:B------:R-:W-:-:S00]  /*0120*/  BRA `(.L_x_0) ;  /* 0xfffffffc00fc7947 */ /* 0x000fc0000383ffff */
[----:B------:R-:W-:-:S00]  /*0130*/  NOP ;  /* 0x0000000000007918 */ /* 0x000fc00000000000 */
        /* <DEDUP_REMOVED lines=12> */
.L_x_1:


//--------------------- .nv.shared.reserved.0     --------------------------
	.section	.nv.shared.reserved.0,"aw",@nobits
	.weak		__nv_reservedSMEM_offset_0_alias
	.size		__nv_reservedSMEM_offset_0_alias, 0, 64
	.other		__nv_reservedSMEM_offset_0_alias,@"STO_CUDA_RESERVED_SHARED STV_DEFAULT"
__nv_reservedSMEM_offset_0_alias:
	.zero		0
	.zero		64


//--------------------- .nv.constant0._Z9addKernelPiS_i --------------------------
	.section	.nv.constant0._Z9addKernelPiS_i,"a",@progbits
	.sectionflags	@""
	.align	4
.nv.constant0._Z9addKernelPiS_i:
	.zero		916


//--------------------- SYMBOLS --------------------------

	.type		.nv.reservedSmem.offset0,@object
	.size		.nv.reservedSmem.offset0,0x4
